//
// Generated by NVIDIA NVVM Compiler
//
// Compiler Build ID: CL-36424714
// Cuda compilation tools, release 13.0, V13.0.88
// Based on NVVM 20.0.0
//

.version 9.0
.target sm_100
.address_size 64

	// .globl	_Z8BWkernelPiS_i

.visible .entry _Z8BWkernelPiS_i(
	.param .u64 .ptr .align 1 _Z8BWkernelPiS_i_param_0,
	.param .u64 .ptr .align 1 _Z8BWkernelPiS_i_param_1,
	.param .u32 _Z8BWkernelPiS_i_param_2
)
{
	.reg .pred 	%p<8>;
	.reg .b32 	%r<69>;
	.reg .b64 	%rd<21>;

	ld.param.u64 	%rd7, [_Z8BWkernelPiS_i_param_0];
	ld.param.u64 	%rd6, [_Z8BWkernelPiS_i_param_1];
	cvta.to.global.u64 	%rd1, %rd7;
	mov.u32 	%r1, %tid.x;
	mov.u32 	%r2, %ctaid.x;
	mov.u32 	%r3, %ntid.x;
	mul.lo.s32 	%r34, %r2, 1191936;
	or.b32  	%r65, %r34, %r1;
	setp.gt.u32 	%p1, %r65, 1191935;
	mov.b32 	%r68, 0;
	@%p1 bra 	$L__BB0_7;
	add.s32 	%r58, %r65, %r3;
	max.u32 	%r37, %r58, 1191936;
	setp.lt.u32 	%p2, %r58, 1191936;
	selp.u32 	%r38, 1, 0, %p2;
	add.s32 	%r39, %r58, %r38;
	sub.s32 	%r40, %r37, %r39;
	div.u32 	%r41, %r40, %r3;
	add.s32 	%r42, %r41, %r38;
	add.s32 	%r6, %r42, 1;
	and.b32  	%r7, %r6, 3;
	setp.lt.u32 	%p3, %r42, 3;
	mov.b32 	%r68, 0;
	@%p3 bra 	$L__BB0_4;
	shl.b32 	%r44, %r3, 1;
	add.s32 	%r60, %r65, %r44;
	shl.b32 	%r9, %r3, 2;
	mad.lo.s32 	%r59, %r3, 3, %r65;
	and.b32  	%r45, %r6, -4;
	neg.s32 	%r57, %r45;
	mov.b32 	%r68, 0;
$L__BB0_3:
	.pragma "nounroll";
	mul.wide.u32 	%rd8, %r65, 4;
	add.s64 	%rd9, %rd1, %rd8;
	ld.global.u32 	%r46, [%rd9];
	add.s32 	%r47, %r46, %r68;
	add.s32 	%r48, %r65, %r3;
	mul.wide.u32 	%rd10, %r58, 4;
	add.s64 	%rd11, %rd1, %rd10;
	ld.global.u32 	%r49, [%rd11];
	add.s32 	%r50, %r49, %r47;
	add.s32 	%r51, %r48, %r3;
	mul.wide.u32 	%rd12, %r60, 4;
	add.s64 	%rd13, %rd1, %rd12;
	ld.global.u32 	%r52, [%rd13];
	add.s32 	%r53, %r52, %r50;
	add.s32 	%r54, %r51, %r3;
	mul.wide.u32 	%rd14, %r59, 4;
	add.s64 	%rd15, %rd1, %rd14;
	ld.global.u32 	%r55, [%rd15];
	add.s32 	%r68, %r55, %r53;
	add.s32 	%r65, %r54, %r3;
	add.s32 	%r60, %r60, %r9;
	add.s32 	%r59, %r59, %r9;
	add.s32 	%r58, %r58, %r9;
	add.s32 	%r57, %r57, 4;
	setp.ne.s32 	%p4, %r57, 0;
	@%p4 bra 	$L__BB0_3;
$L__BB0_4:
	setp.eq.s32 	%p5, %r7, 0;
	@%p5 bra 	$L__BB0_7;
	mul.wide.u32 	%rd16, %r65, 4;
	add.s64 	%rd20, %rd1, %rd16;
	mul.wide.u32 	%rd3, %r3, 4;
	neg.s32 	%r66, %r7;
$L__BB0_6:
	.pragma "nounroll";
	ld.global.u32 	%r56, [%rd20];
	add.s32 	%r68, %r56, %r68;
	add.s64 	%rd20, %rd20, %rd3;
	add.s32 	%r66, %r66, 1;
	setp.ne.s32 	%p6, %r66, 0;
	@%p6 bra 	$L__BB0_6;
$L__BB0_7:
	setp.ne.s32 	%p7, %r1, 0;
	@%p7 bra 	$L__BB0_9;
	cvta.to.global.u64 	%rd17, %rd6;
	mul.wide.u32 	%rd18, %r2, 4;
	add.s64 	%rd19, %rd17, %rd18;
	st.global.u32 	[%rd19], %r68;
$L__BB0_9:
	ret;

}


// ===== COMPILED SASS (sm_100) =====

	.target	sm_100

	.elftype	@"ET_EXEC"


//--------------------- .note.nv.tkinfo           --------------------------
	.section	.note.nv.tkinfo,"",@"SHT_NOTE"
	.sectionflags	@"SHF_NOTE_NV_TKINFO"
	.tkinfo
        /*0018*/ 	.word	0x00000002
        /*0030*/ 	.string	""
        /*0030*/ 	.string	"ptxas"
        /*0030*/ 	.string	"Cuda compilation tools, release 13.0, V13.0.88"
        /*0030*/ 	.string	"Build cuda_13.0.r13.0/compiler.36424714_0"
        /*0030*/ 	.string	"-arch sm_100 -m 64 "



//--------------------- .note.nv.cuinfo           --------------------------
	.section	.note.nv.cuinfo,"",@"SHT_NOTE"
	.sectionflags	@"SHF_NOTE_NV_CUINFO"
        /*0018*/ 	.short	0x0002
        /*001a*/ 	.short	0x0064
        /*001c*/ 	.short	0x0082
	.zero		2


//--------------------- .nv.info                  --------------------------
	.section	.nv.info,"",@"SHT_CUDA_INFO"
	.align	4


	//----- nvinfo : EIATTR_REGCOUNT
	.align		4
        /*0000*/ 	.byte	0x04, 0x2f
        /*0002*/ 	.short	(.L_1 - .L_0)
	.align		4
.L_0:
        /*0004*/ 	.word	index@(_Z8BWkernelPiS_i)
        /*0008*/ 	.word	0x00000017


	//----- nvinfo : EIATTR_FRAME_SIZE
	.align		4
.L_1:
        /*000c*/ 	.byte	0x04, 0x11
        /*000e*/ 	.short	(.L_3 - .L_2)
	.align		4
.L_2:
        /*0010*/ 	.word	index@(_Z8BWkernelPiS_i)
        /*0014*/ 	.word	0x00000000


	//----- nvinfo : EIATTR_MIN_STACK_SIZE
	.align		4
.L_3:
        /*0018*/ 	.byte	0x04, 0x12
        /*001a*/ 	.short	(.L_5 - .L_4)
	.align		4
.L_4:
        /*001c*/ 	.word	index@(_Z8BWkernelPiS_i)
        /*0020*/ 	.word	0x00000000
.L_5:


//--------------------- .nv.compat                --------------------------
	.section	.nv.compat,"",@"SHT_CUDA_COMPAT_INFO"
	.align	4
        /*0000*/ 	.byte	0x02, 0x09, 0x00, 0x00, 0x02, 0x02, 0x01, 0x00, 0x02, 0x05, 0x05, 0x00, 0x03, 0x07, 0x01, 0x01
        /*0010*/ 	.byte	0x02, 0x03, 0x00, 0x00, 0x02, 0x06, 0x01, 0x00, 0x04, 0x0b, 0x08, 0x00, 0x09, 0x00, 0x00, 0x00
        /*0020*/ 	.byte	0x00, 0x00, 0x00, 0x00


//--------------------- .nv.info._Z8BWkernelPiS_i --------------------------
	.section	.nv.info._Z8BWkernelPiS_i,"",@"SHT_CUDA_INFO"
	.sectionflags	@""
	.align	4


	//----- nvinfo : EIATTR_CUDA_API_VERSION
	.align		4
        /*0000*/ 	.byte	0x04, 0x37
        /*0002*/ 	.short	(.L_7 - .L_6)
.L_6:
        /*0004*/ 	.word	0x00000082


	//----- nvinfo : EIATTR_KPARAM_INFO
	.align		4
.L_7:
        /*0008*/ 	.byte	0x04, 0x17
        /*000a*/ 	.short	(.L_9 - .L_8)
.L_8:
        /*000c*/ 	.word	0x00000000
        /*0010*/ 	.short	0x0002
        /*0012*/ 	.short	0x0010
        /*0014*/ 	.byte	0x00, 0xf0, 0x11, 0x00


	//----- nvinfo : EIATTR_KPARAM_INFO
	.align		4
.L_9:
        /*0018*/ 	.byte	0x04, 0x17
        /*001a*/ 	.short	(.L_11 - .L_10)
.L_10:
        /*001c*/ 	.word	0x00000000
        /*0020*/ 	.short	0x0001
        /*0022*/ 	.short	0x0008
        /*0024*/ 	.byte	0x00, 0xf5, 0x21, 0x00


	//----- nvinfo : EIATTR_KPARAM_INFO
	.align		4
.L_11:
        /*0028*/ 	.byte	0x04, 0x17
        /*002a*/ 	.short	(.L_13 - .L_12)
.L_12:
        /*002c*/ 	.word	0x00000000
        /*0030*/ 	.short	0x0000
        /*0032*/ 	.short	0x0000
        /*0034*/ 	.byte	0x00, 0xf5, 0x21, 0x00


	//----- nvinfo : EIATTR_SPARSE_MMA_MASK
	.align		4
.L_13:
        /*0038*/ 	.byte	0x03, 0x50
        /*003a*/ 	.short	0x0000


	//----- nvinfo : EIATTR_MAXREG_COUNT
	.align		4
        /*003c*/ 	.byte	0x03, 0x1b
        /*003e*/ 	.short	0x00ff


	//----- nvinfo : EIATTR_MERCURY_ISA_VERSION
	.align		4
        /*0040*/ 	.byte	0x03, 0x5f
        /*0042*/ 	.short	0x0101


	//----- nvinfo : EIATTR_VRC_CTA_INIT_COUNT
	.align		4
        /*0044*/ 	.byte	0x02, 0x4a
	.zero		1
	.zero		1


	//----- nvinfo : EIATTR_EXIT_INSTR_OFFSETS
	.align		4
        /*0048*/ 	.byte	0x04, 0x1c
        /*004a*/ 	.short	(.L_15 - .L_14)


	//   ....[0]....
.L_14:
        /*004c*/ 	.word	0x00000500


	//   ....[1]....
        /*0050*/ 	.word	0x00000540


	//----- nvinfo : EIATTR_CRS_STACK_SIZE
	.align		4
.L_15:
        /*0054*/ 	.byte	0x04, 0x1e
        /*0056*/ 	.short	(.L_17 - .L_16)
.L_16:
        /*0058*/ 	.word	0x00000000


	//----- nvinfo : EIATTR_CBANK_PARAM_SIZE
	.align		4
.L_17:
        /*005c*/ 	.byte	0x03, 0x19
        /*005e*/ 	.short	0x0014


	//----- nvinfo : EIATTR_PARAM_CBANK
	.align		4
        /*0060*/ 	.byte	0x04, 0x0a
        /*0062*/ 	.short	(.L_19 - .L_18)
	.align		4
.L_18:
        /*0064*/ 	.word	index@(.nv.constant0._Z8BWkernelPiS_i)
        /*0068*/ 	.short	0x0380
        /*006a*/ 	.short	0x0014


	//----- nvinfo : EIATTR_SW_WAR
	.align		4
.L_19:
        /*006c*/ 	.byte	0x04, 0x36
        /*006e*/ 	.short	(.L_21 - .L_20)
.L_20:
        /*0070*/ 	.word	0x00000008
.L_21:


//--------------------- .nv.callgraph             --------------------------
	.section	.nv.callgraph,"",@"SHT_CUDA_CALLGRAPH"
	.align	4
	.sectionentsize	8
	.align		4
        /*0000*/ 	.word	0x00000000
	.align		4
        /*0004*/ 	.word	0xffffffff
	.align		4
        /*0008*/ 	.word	0x00000000
	.align		4
        /*000c*/ 	.word	0xfffffffe
	.align		4
        /*0010*/ 	.word	0x00000000
	.align		4
        /*0014*/ 	.word	0xfffffffd
	.align		4
        /*0018*/ 	.word	0x00000000
	.align		4
        /*001c*/ 	.word	0xfffffffc


//--------------------- .text._Z8BWkernelPiS_i    --------------------------
	.section	.text._Z8BWkernelPiS_i,"ax",@progbits
	.align	128
        .global         _Z8BWkernelPiS_i
        .type           _Z8BWkernelPiS_i,@function
        .size           _Z8BWkernelPiS_i,(.L_x_7 - _Z8BWkernelPiS_i)
        .other          _Z8BWkernelPiS_i,@"STO_CUDA_ENTRY STV_DEFAULT"
_Z8BWkernelPiS_i:
.text._Z8BWkernelPiS_i:
[----:B------:R-:W-:Y:S01]  /*0000*/  LDC R1, c[0x0][0x37c] ;  /* 0x0000df00ff017b82 */ /* 0x000fe20000000800 */
[----:B------:R-:W0:Y:S07]  /*0010*/  S2R R0, SR_CTAID.X ;  /* 0x0000000000007919 */ /* 0x000e2e0000002500 */
[----:B------:R-:W1:Y:S01]  /*0020*/  LDC R3, c[0x0][0x360] ;  /* 0x0000d800ff037b82 */ /* 0x000e620000000800 */
[----:B------:R-:W2:Y:S01]  /*0030*/  LDCU.64 UR4, c[0x0][0x358] ;  /* 0x00006b00ff0477ac */ /* 0x000ea20008000a00 */
[----:B------:R-:W-:Y:S01]  /*0040*/  BSSY.RECONVERGENT B0, `(.L_x_0) ;  /* 0x000004a000007945 */ /* 0x000fe20003800200 */
[----:B------:R-:W3:Y:S01]  /*0050*/  S2R R2, SR_TID.X ;  /* 0x0000000000027919 */ /* 0x000ee20000002100 */
[----:B0-----:R-:W-:-:S05]  /*0060*/  IMAD R5, R0, 0x123000, RZ ;  /* 0x0012300000057824 */ /* 0x001fca00078e02ff */
[----:B---3--:R-:W-:Y:S01]  /*0070*/  LOP3.LUT R4, R5, R2, RZ, 0xfc, !PT ;  /* 0x0000000205047212 */ /* 0x008fe200078efcff */
[----:B------:R-:W-:-:S03]  /*0080*/  IMAD.MOV.U32 R5, RZ, RZ, RZ ;  /* 0x000000ffff057224 */ /* 0x000fc600078e00ff */
[----:B------:R-:W-:-:S13]  /*0090*/  ISETP.GT.U32.AND P0, PT, R4, 0x122fff, PT ;  /* 0x00122fff0400780c */ /* 0x000fda0003f04070 */
[----:B-12---:R-:W-:Y:S05]  /*00a0*/  @P0 BRA `(.L_x_1) ;  /* 0x00000004000c0947 */ /* 0x006fea0003800000 */
[----:B------:R-:W0:Y:S01]  /*00b0*/  I2F.U32.RP R10, R3 ;  /* 0x00000003000a7306 */ /* 0x000e220000209000 */
[----:B------:R-:W-:Y:S01]  /*00c0*/  IMAD.IADD R8, R4, 0x1, R3 ;  /* 0x0000000104087824 */ /* 0x000fe200078e0203 */
[----:B------:R-:W-:Y:S01]  /*00d0*/  ISETP.NE.U32.AND P2, PT, R3, RZ, PT ;  /* 0x000000ff0300720c */ /* 0x000fe20003f45070 */
[----:B------:R-:W-:Y:S03]  /*00e0*/  BSSY.RECONVERGENT B1, `(.L_x_2) ;  /* 0x0000035000017945 */ /* 0x000fe60003800200 */
[C---:B------:R-:W-:Y:S02]  /*00f0*/  ISETP.GE.U32.AND P0, PT, R8.reuse, 0x123000, PT ;  /* 0x001230000800780c */ /* 0x040fe40003f06070 */
[----:B------:R-:W-:Y:S02]  /*0100*/  VIMNMX.U32 R5, PT, PT, R8, 0x123000, !PT ;  /* 0x0012300008057848 */ /* 0x000fe40007fe0000 */
[----:B------:R-:W-:Y:S01]  /*0110*/  SEL R9, RZ, 0x1, P0 ;  /* 0x00000001ff097807 */ /* 0x000fe20000000000 */
[----:B0-----:R-:W0:Y:S02]  /*0120*/  MUFU.RCP R10, R10 ;  /* 0x0000000a000a7308 */ /* 0x001e240000001000 */
[----:B0-----:R-:W-:-:S06]  /*0130*/  VIADD R6, R10, 0xffffffe ;  /* 0x0ffffffe0a067836 */ /* 0x001fcc0000000000 */
[----:B------:R0:W1:Y:S02]  /*0140*/  F2I.FTZ.U32.TRUNC.NTZ R7, R6 ;  /* 0x0000000600077305 */ /* 0x000064000021f000 */
[----:B0-----:R-:W-:Y:S01]  /*0150*/  IMAD.MOV.U32 R6, RZ, RZ, RZ ;  /* 0x000000ffff067224 */ /* 0x001fe200078e00ff */
[----:B-1----:R-:W-:-:S05]  /*0160*/  IADD3 R12, PT, PT, RZ, -R7, RZ ;  /* 0x80000007ff0c7210 */ /* 0x002fca0007ffe0ff */
[----:B------:R-:W-:-:S04]  /*0170*/  IMAD R11, R12, R3, RZ ;  /* 0x000000030c0b7224 */ /* 0x000fc800078e02ff */
[----:B------:R-:W-:Y:S01]  /*0180*/  IMAD.HI.U32 R7, R7, R11, R6 ;  /* 0x0000000b07077227 */ /* 0x000fe200078e0006 */
[----:B------:R-:W-:-:S05]  /*0190*/  IADD3 R6, PT, PT, R5, -R8, -R9 ;  /* 0x8000000805067210 */ /* 0x000fca0007ffe809 */
[----:B------:R-:W-:-:S05]  /*01a0*/  IMAD.HI.U32 R10, R7, R6, RZ ;  /* 0x00000006070a7227 */ /* 0x000fca00078e00ff */
[----:B------:R-:W-:-:S05]  /*01b0*/  IADD3 R5, PT, PT, -R10, RZ, RZ ;  /* 0x000000ff0a057210 */ /* 0x000fca0007ffe1ff */
[----:B------:R-:W-:Y:S02]  /*01c0*/  IMAD R6, R3, R5, R6 ;  /* 0x0000000503067224 */ /* 0x000fe400078e0206 */
[----:B------:R-:W-:-:S03]  /*01d0*/  HFMA2 R5, -RZ, RZ, 0, 0 ;  /* 0x00000000ff057431 */ /* 0x000fc600000001ff */
[----:B------:R-:W-:-:S13]  /*01e0*/  ISETP.GE.U32.AND P0, PT, R6, R3, PT ;  /* 0x000000030600720c */ /* 0x000fda0003f06070 */
[----:B------:R-:W-:Y:S02]  /*01f0*/  @P0 IMAD.IADD R6, R6, 0x1, -R3 ;  /* 0x0000000106060824 */ /* 0x000fe400078e0a03 */
[----:B------:R-:W-:-:S03]  /*0200*/  @P0 VIADD R10, R10, 0x1 ;  /* 0x000000010a0a0836 */ /* 0x000fc60000000000 */
[----:B------:R-:W-:-:S13]  /*0210*/  ISETP.GE.U32.AND P1, PT, R6, R3, PT ;  /* 0x000000030600720c */ /* 0x000fda0003f26070 */
[----:B------:R-:W-:Y:S02]  /*0220*/  @P1 IADD3 R10, PT, PT, R10, 0x1, RZ ;  /* 0x000000010a0a1810 */ /* 0x000fe40007ffe0ff */
[----:B------:R-:W-:-:S05]  /*0230*/  @!P2 LOP3.LUT R10, RZ, R3, RZ, 0x33, !PT ;  /* 0x00000003ff0aa212 */ /* 0x000fca00078e33ff */
[----:B------:R-:W-:-:S04]  /*0240*/  IMAD.IADD R9, R9, 0x1, R10 ;  /* 0x0000000109097824 */ /* 0x000fc800078e020a */
[C---:B------:R-:W-:Y:S01]  /*0250*/  VIADD R10, R9.reuse, 0x1 ;  /* 0x00000001090a7836 */ /* 0x040fe20000000000 */
[----:B------:R-:W-:-:S04]  /*0260*/  ISETP.GE.U32.AND P0, PT, R9, 0x3, PT ;  /* 0x000000030900780c */ /* 0x000fc80003f06070 */
[----:B------:R-:W-:-:S04]  /*0270*/  LOP3.LUT R14, R10, 0x3, RZ, 0xc0, !PT ;  /* 0x000000030a0e7812 */ /* 0x000fc800078ec0ff */
[----:B------:R-:W-:-:S05]  /*0280*/  ISETP.NE.AND P1, PT, R14, RZ, PT ;  /* 0x000000ff0e00720c */ /* 0x000fca0003f25270 */
[----:B------:R-:W-:Y:S08]  /*0290*/  @!P0 BRA `(.L_x_3) ;  /* 0x0000000000648947 */ /* 0x000ff00003800000 */
[----:B------:R-:W0:Y:S01]  /*02a0*/  LDC.64 R6, c[0x0][0x380] ;  /* 0x0000e000ff067b82 */ /* 0x000e220000000a00 */
[----:B------:R-:W-:Y:S01]  /*02b0*/  IMAD.MOV.U32 R15, RZ, RZ, R8 ;  /* 0x000000ffff0f7224 */ /* 0x000fe200078e0008 */
[----:B------:R-:W-:Y:S01]  /*02c0*/  LOP3.LUT R8, R10, 0xfffffffc, RZ, 0xc0, !PT ;  /* 0xfffffffc0a087812 */ /* 0x000fe200078ec0ff */
[C-C-:B------:R-:W-:Y:S01]  /*02d0*/  IMAD R18, R3.reuse, 0x2, R4.reuse ;  /* 0x0000000203127824 */ /* 0x140fe200078e0204 */
[----:B------:R-:W-:Y:S01]  /*02e0*/  MOV R5, RZ ;  /* 0x000000ff00057202 */ /* 0x000fe20000000f00 */
[----:B------:R-:W-:Y:S02]  /*02f0*/  IMAD R19, R3, 0x3, R4 ;  /* 0x0000000303137824 */ /* 0x000fe400078e0204 */
[----:B------:R-:W-:-:S07]  /*0300*/  IMAD.MOV R20, RZ, RZ, -R8 ;  /* 0x000000ffff147224 */ /* 0x000fce00078e0a08 */
.L_x_4:
[----:B0-----:R-:W-:-:S04]  /*0310*/  IMAD.WIDE.U32 R16, R4, 0x4, R6 ;  /* 0x0000000404107825 */ /* 0x001fc800078e0006 */
[--C-:B------:R-:W-:Y:S02]  /*0320*/  IMAD.WIDE.U32 R8, R15, 0x4, R6.reuse ;  /* 0x000000040f087825 */ /* 0x100fe400078e0006 */
[----:B------:R-:W2:Y:S02]  /*0330*/  LDG.E R16, desc[UR4][R16.64] ;  /* 0x0000000410107981 */ /* 0x000ea4000c1e1900 */
[--C-:B------:R-:W-:Y:S02]  /*0340*/  IMAD.WIDE.U32 R10, R18, 0x4, R6.reuse ;  /* 0x00000004120a7825 */ /* 0x100fe400078e0006 */
[----:B------:R-:W2:Y:S02]  /*0350*/  LDG.E R8, desc[UR4][R8.64] ;  /* 0x0000000408087981 */ /* 0x000ea4000c1e1900 */
[----:B------:R-:W-:Y:S02]  /*0360*/  IMAD.WIDE.U32 R12, R19, 0x4, R6 ;  /* 0x00000004130c7825 */ /* 0x000fe400078e0006 */
[----:B------:R-:W3:Y:S04]  /*0370*/  LDG.E R10, desc[UR4][R10.64] ;  /* 0x000000040a0a7981 */ /* 0x000ee8000c1e1900 */
[----:B------:R-:W3:Y:S01]  /*0380*/  LDG.E R12, desc[UR4][R12.64] ;  /* 0x000000040c0c7981 */ /* 0x000ee2000c1e1900 */
[----:B------:R-:W-:-:S04]  /*0390*/  IADD3 R20, PT, PT, R20, 0x4, RZ ;  /* 0x0000000414147810 */ /* 0x000fc80007ffe0ff */
[----:B------:R-:W-:Y:S02]  /*03a0*/  ISETP.NE.AND P0, PT, R20, RZ, PT ;  /* 0x000000ff1400720c */ /* 0x000fe40003f05270 */
[C---:B------:R-:W-:Y:S01]  /*03b0*/  IADD3 R4, PT, PT, R3.reuse, R4, R3 ;  /* 0x0000000403047210 */ /* 0x040fe20007ffe003 */
[C---:B------:R-:W-:Y:S01]  /*03c0*/  IMAD R18, R3.reuse, 0x4, R18 ;  /* 0x0000000403127824 */ /* 0x040fe200078e0212 */
[C---:B------:R-:W-:Y:S01]  /*03d0*/  LEA R19, R3.reuse, R19, 0x2 ;  /* 0x0000001303137211 */ /* 0x040fe200078e10ff */
[C---:B------:R-:W-:Y:S01]  /*03e0*/  IMAD R15, R3.reuse, 0x4, R15 ;  /* 0x00000004030f7824 */ /* 0x040fe200078e020f */
[----:B------:R-:W-:Y:S02]  /*03f0*/  IADD3 R4, PT, PT, R3, R4, R3 ;  /* 0x0000000403047210 */ /* 0x000fe40007ffe003 */
[----:B--2---:R-:W-:-:S04]  /*0400*/  IADD3 R5, PT, PT, R8, R16, R5 ;  /* 0x0000001008057210 */ /* 0x004fc80007ffe005 */
[----:B---3--:R-:W-:Y:S01]  /*0410*/  IADD3 R5, PT, PT, R12, R10, R5 ;  /* 0x0000000a0c057210 */ /* 0x008fe20007ffe005 */
[----:B------:R-:W-:Y:S06]  /*0420*/  @P0 BRA `(.L_x_4) ;  /* 0xfffffffc00b80947 */ /* 0x000fec000383ffff */
.L_x_3:
[----:B------:R-:W-:Y:S05]  /*0430*/  BSYNC.RECONVERGENT B1 ;  /* 0x0000000000017941 */ /* 0x000fea0003800200 */
.L_x_2:
[----:B------:R-:W-:Y:S05]  /*0440*/  @!P1 BRA `(.L_x_1) ;  /* 0x0000000000249947 */ /* 0x000fea0003800000 */
[----:B------:R-:W0:Y:S01]  /*0450*/  LDC.64 R6, c[0x0][0x380] ;  /* 0x0000e000ff067b82 */ /* 0x000e220000000a00 */
[----:B------:R-:W-:Y:S01]  /*0460*/  IADD3 R14, PT, PT, -R14, RZ, RZ ;  /* 0x000000ff0e0e7210 */ /* 0x000fe20007ffe1ff */
[----:B0-----:R-:W-:-:S07]  /*0470*/  IMAD.WIDE.U32 R6, R4, 0x4, R6 ;  /* 0x0000000404067825 */ /* 0x001fce00078e0006 */
.L_x_5:
[----:B------:R0:W2:Y:S01]  /*0480*/  LDG.E R4, desc[UR4][R6.64] ;  /* 0x0000000406047981 */ /* 0x0000a2000c1e1900 */
[----:B------:R-:W-:-:S05]  /*0490*/  VIADD R14, R14, 0x1 ;  /* 0x000000010e0e7836 */ /* 0x000fca0000000000 */
[----:B------:R-:W-:Y:S01]  /*04a0*/  ISETP.NE.AND P0, PT, R14, RZ, PT ;  /* 0x000000ff0e00720c */ /* 0x000fe20003f05270 */
[----:B0-----:R-:W-:Y:S01]  /*04b0*/  IMAD.WIDE.U32 R6, R3, 0x4, R6 ;  /* 0x0000000403067825 */ /* 0x001fe200078e0006 */
[----:B--2---:R-:W-:-:S11]  /*04c0*/  IADD3 R5, PT, PT, R4, R5, RZ ;  /* 0x0000000504057210 */ /* 0x004fd60007ffe0ff */
[----:B------:R-:W-:Y:S05]  /*04d0*/  @P0 BRA `(.L_x_5) ;  /* 0xfffffffc00e80947 */ /* 0x000fea000383ffff */
.L_x_1:
[----:B------:R-:W-:Y:S05]  /*04e0*/  BSYNC.RECONVERGENT B0 ;  /* 0x0000000000007941 */ /* 0x000fea0003800200 */
.L_x_0:
[----:B------:R-:W-:-:S13]  /*04f0*/  ISETP.NE.AND P0, PT, R2, RZ, PT ;  /* 0x000000ff0200720c */ /* 0x000fda0003f05270 */
[----:B------:R-:W-:Y:S05]  /*0500*/  @P0 EXIT ;  /* 0x000000000000094d */ /* 0x000fea0003800000 */
[----:B------:R-:W0:Y:S02]  /*0510*/  LDC.64 R2, c[0x0][0x388] ;  /* 0x0000e200ff027b82 */ /* 0x000e240000000a00 */
[----:B0-----:R-:W-:-:S05]  /*0520*/  IMAD.WIDE.U32 R2, R0, 0x4, R2 ;  /* 0x0000000400027825 */ /* 0x001fca00078e0002 */
[----:B------:R-:W-:Y:S01]  /*0530*/  STG.E desc[UR4][R2.64], R5 ;  /* 0x0000000502007986 */ /* 0x000fe2000c101904 */
[----:B------:R-:W-:Y:S05]  /*0540*/  EXIT ;  /* 0x000000000000794d */ /* 0x000fea0003800000 */
.L_x_6:
[----:B------:R-:W-:-:S00]  /*0550*/  BRA `(.L_x_6) ;  /* 0xfffffffc00fc7947 */ /* 0x000fc0000383ffff */
[----:B------:R-:W-:-:S00]  /*0560*/  NOP ;  /* 0x0000000000007918 */ /* 0x000fc00000000000 */
        /* <DEDUP_REMOVED lines=9> */
.L_x_7:


//--------------------- .nv.shared.reserved.0     --------------------------
	.section	.nv.shared.reserved.0,"aw",@nobits
	.weak		__nv_reservedSMEM_offset_0_alias
	.size		__nv_reservedSMEM_offset_0_alias, 0, 64
	.other		__nv_reservedSMEM_offset_0_alias,@"STO_CUDA_RESERVED_SHARED STV_DEFAULT"
__nv_reservedSMEM_offset_0_alias:
	.zero		0
	.zero		64


//--------------------- .nv.constant0._Z8BWkernelPiS_i --------------------------
	.section	.nv.constant0._Z8BWkernelPiS_i,"a",@progbits
	.sectionflags	@""
	.align	4
.nv.constant0._Z8BWkernelPiS_i:
	.zero		916


//--------------------- SYMBOLS --------------------------

	.type		.nv.reservedSmem.offset0,@object
	.size		.nv.reservedSmem.offset0,0x4
